//
// Generated by NVIDIA NVVM Compiler
//
// Compiler Build ID: CL-36424714
// Cuda compilation tools, release 13.0, V13.0.88
// Based on NVVM 20.0.0
//

.version 9.0
.target sm_100
.address_size 64

	// .globl	_Z5hellov
.extern .func  (.param .b32 func_retval0) vprintf
(
	.param .b64 vprintf_param_0,
	.param .b64 vprintf_param_1
)
;
.global .align 1 .b8 $str[29] = {72, 101, 108, 108, 111, 32, 119, 111, 108, 114, 100, 33, 32, 102, 114, 111, 109, 32, 116, 104, 114, 101, 97, 100, 32, 37, 100, 10};

.visible .entry _Z5hellov()
{
	.local .align 8 .b8 	__local_depot0[8];
	.reg .b64 	%SP;
	.reg .b64 	%SPL;
	.reg .b32 	%r<7>;
	.reg .b64 	%rd<5>;

	mov.u64 	%SPL, __local_depot0;
	cvta.local.u64 	%SP, %SPL;
	add.u64 	%rd1, %SP, 0;
	add.u64 	%rd2, %SPL, 0;
	mov.u32 	%r1, %ctaid.x;
	mov.u32 	%r2, %ntid.x;
	mov.u32 	%r3, %tid.x;
	mad.lo.s32 	%r4, %r1, %r2, %r3;
	st.local.u32 	[%rd2], %r4;
	mov.u64 	%rd3, $str;
	cvta.global.u64 	%rd4, %rd3;
	{ // callseq 0, 0
	.param .b64 param0;
	st.param.b64 	[param0], %rd4;
	.param .b64 param1;
	st.param.b64 	[param1], %rd1;
	.param .b32 retval0;
	call.uni (retval0), 
	vprintf, 
	(
	param0, 
	param1
	);
	ld.param.b32 	%r5, [retval0];
	} // callseq 0
	ret;

}


// ===== COMPILED SASS (sm_100) =====

	.target	sm_100

	.elftype	@"ET_EXEC"


//--------------------- .note.nv.tkinfo           --------------------------
	.section	.note.nv.tkinfo,"",@"SHT_NOTE"
	.sectionflags	@"SHF_NOTE_NV_TKINFO"
	.tkinfo
        /*0018*/ 	.word	0x00000002
        /*0030*/ 	.string	""
        /*0030*/ 	.string	"ptxas"
        /*0030*/ 	.string	"Cuda compilation tools, release 13.0, V13.0.88"
        /*0030*/ 	.string	"Build cuda_13.0.r13.0/compiler.36424714_0"
        /*0030*/ 	.string	"-arch sm_100 -m 64 "



//--------------------- .note.nv.cuinfo           --------------------------
	.section	.note.nv.cuinfo,"",@"SHT_NOTE"
	.sectionflags	@"SHF_NOTE_NV_CUINFO"
        /*0018*/ 	.short	0x0002
        /*001a*/ 	.short	0x0064
        /*001c*/ 	.short	0x0082
	.zero		2


//--------------------- .nv.info                  --------------------------
	.section	.nv.info,"",@"SHT_CUDA_INFO"
	.align	4


	//----- nvinfo : EIATTR_REGCOUNT
	.align		4
        /*0000*/ 	.byte	0x04, 0x2f
        /*0002*/ 	.short	(.L_2 - .L_1)
	.align		4
.L_1:
        /*0004*/ 	.word	index@(_Z5hellov)
        /*0008*/ 	.word	0x00000018


	//----- nvinfo : EIATTR_FRAME_SIZE
	.align		4
.L_2:
        /*000c*/ 	.byte	0x04, 0x11
        /*000e*/ 	.short	(.L_4 - .L_3)
	.align		4
.L_3:
        /*0010*/ 	.word	index@(_Z5hellov)
        /*0014*/ 	.word	0x00000008


	//----- nvinfo : EIATTR_MIN_STACK_SIZE
	.align		4
.L_4:
        /*0018*/ 	.byte	0x04, 0x12
        /*001a*/ 	.short	(.L_6 - .L_5)
	.align		4
.L_5:
        /*001c*/ 	.word	index@(_Z5hellov)
        /*0020*/ 	.word	0x00000008
.L_6:


//--------------------- .nv.compat                --------------------------
	.section	.nv.compat,"",@"SHT_CUDA_COMPAT_INFO"
	.align	4
        /*0000*/ 	.byte	0x02, 0x09, 0x00, 0x00, 0x02, 0x02, 0x01, 0x00, 0x02, 0x05, 0x05, 0x00, 0x03, 0x07, 0x01, 0x01
        /*0010*/ 	.byte	0x02, 0x03, 0x00, 0x00, 0x02, 0x06, 0x01, 0x00, 0x04, 0x0b, 0x08, 0x00, 0x09, 0x00, 0x00, 0x00
        /*0020*/ 	.byte	0x00, 0x00, 0x00, 0x00


//--------------------- .nv.info._Z5hellov        --------------------------
	.section	.nv.info._Z5hellov,"",@"SHT_CUDA_INFO"
	.sectionflags	@""
	.align	4


	//----- nvinfo : EIATTR_CUDA_API_VERSION
	.align		4
        /*0000*/ 	.byte	0x04, 0x37
        /*0002*/ 	.short	(.L_8 - .L_7)
.L_7:
        /*0004*/ 	.word	0x00000082


	//----- nvinfo : EIATTR_SPARSE_MMA_MASK
	.align		4
.L_8:
        /*0008*/ 	.byte	0x03, 0x50
        /*000a*/ 	.short	0x0000


	//----- nvinfo : EIATTR_MAXREG_COUNT
	.align		4
        /*000c*/ 	.byte	0x03, 0x1b
        /*000e*/ 	.short	0x00ff


	//----- nvinfo : EIATTR_EXTERNS
	.align		4
        /*0010*/ 	.byte	0x04, 0x0f
        /*0012*/ 	.short	(.L_10 - .L_9)


	//   ....[0]....
	.align		4
.L_9:
        /*0014*/ 	.word	index@(vprintf)


	//----- nvinfo : EIATTR_MERCURY_ISA_VERSION
	.align		4
.L_10:
        /*0018*/ 	.byte	0x03, 0x5f
        /*001a*/ 	.short	0x0101


	//----- nvinfo : EIATTR_VRC_CTA_INIT_COUNT
	.align		4
        /*001c*/ 	.byte	0x02, 0x4a
	.zero		1
	.zero		1


	//----- nvinfo : EIATTR_SYSCALL_OFFSETS
	.align		4
        /*0020*/ 	.byte	0x04, 0x46
        /*0022*/ 	.short	(.L_12 - .L_11)


	//   ....[0]....
.L_11:
        /*0024*/ 	.word	0x00000110


	//----- nvinfo : EIATTR_EXIT_INSTR_OFFSETS
	.align		4
.L_12:
        /*0028*/ 	.byte	0x04, 0x1c
        /*002a*/ 	.short	(.L_14 - .L_13)


	//   ....[0]....
.L_13:
        /*002c*/ 	.word	0x00000120


	//----- nvinfo : EIATTR_SW_WAR
	.align		4
.L_14:
        /*0030*/ 	.byte	0x04, 0x36
        /*0032*/ 	.short	(.L_16 - .L_15)
.L_15:
        /*0034*/ 	.word	0x00000008
.L_16:


//--------------------- .nv.callgraph             --------------------------
	.section	.nv.callgraph,"",@"SHT_CUDA_CALLGRAPH"
	.align	4
	.sectionentsize	8
	.align		4
        /*0000*/ 	.word	0x00000000
	.align		4
        /*0004*/ 	.word	0xffffffff
	.align		4
        /*0008*/ 	.word	index@(_Z5hellov)
	.align		4
        /*000c*/ 	.word	index@(vprintf)
	.align		4
        /*0010*/ 	.word	0x00000000
	.align		4
        /*0014*/ 	.word	0xfffffffe
	.align		4
        /*0018*/ 	.word	0x00000000
	.align		4
        /*001c*/ 	.word	0xfffffffd
	.align		4
        /*0020*/ 	.word	0x00000000
	.align		4
        /*0024*/ 	.word	0xfffffffc


//--------------------- .nv.constant4             --------------------------
	.section	.nv.constant4,"a",@progbits
	.align	8
	.align		8
.nv.constant4:
        /*0000*/ 	.dword	vprintf
	.align		8
        /*0008*/ 	.dword	$str


//--------------------- .text._Z5hellov           --------------------------
	.section	.text._Z5hellov,"ax",@progbits
	.align	128
        .global         _Z5hellov
        .type           _Z5hellov,@function
        .size           _Z5hellov,(.L_x_2 - _Z5hellov)
        .other          _Z5hellov,@"STO_CUDA_ENTRY STV_DEFAULT"
_Z5hellov:
.text._Z5hellov:
[----:B------:R-:W0:Y:S01]  /*0000*/  LDC R1, c[0x0][0x37c] ;  /* 0x0000df00ff017b82 */ /* 0x000e220000000800 */
[----:B------:R-:W1:Y:S01]  /*0010*/  S2R R3, SR_TID.X ;  /* 0x0000000000037919 */ /* 0x000e620000002100 */
[----:B------:R-:W2:Y:S06]  /*0020*/  LDCU UR5, c[0x0][0x2fc] ;  /* 0x00005f80ff0577ac */ /* 0x000eac0008000800 */
[----:B------:R-:W1:Y:S01]  /*0030*/  S2UR UR6, SR_CTAID.X ;  /* 0x00000000000679c3 */ /* 0x000e620000002500 */
[----:B------:R-:W-:Y:S01]  /*0040*/  MOV R2, 0x0 ;  /* 0x0000000000027802 */ /* 0x000fe20000000f00 */
[----:B0-----:R-:W-:Y:S01]  /*0050*/  VIADD R1, R1, 0xfffffff8 ;  /* 0xfffffff801017836 */ /* 0x001fe20000000000 */
[----:B------:R-:W0:Y:S05]  /*0060*/  LDCU UR4, c[0x0][0x2f8] ;  /* 0x00005f00ff0477ac */ /* 0x000e2a0008000800 */
[----:B------:R-:W1:Y:S01]  /*0070*/  LDC R0, c[0x0][0x360] ;  /* 0x0000d800ff007b82 */ /* 0x000e620000000800 */
[----:B0-----:R-:W-:-:S05]  /*0080*/  IADD3 R6, P0, PT, R1, UR4, RZ ;  /* 0x0000000401067c10 */ /* 0x001fca000ff1e0ff */
[----:B--2---:R-:W-:Y:S02]  /*0090*/  IMAD.X R7, RZ, RZ, UR5, P0 ;  /* 0x00000005ff077e24 */ /* 0x004fe400080e06ff */
[----:B-1----:R-:W-:Y:S01]  /*00a0*/  IMAD R0, R0, UR6, R3 ;  /* 0x0000000600007c24 */ /* 0x002fe2000f8e0203 */
[----:B------:R-:W0:Y:S01]  /*00b0*/  LDCU.64 UR6, c[0x4][0x8] ;  /* 0x01000100ff0677ac */ /* 0x000e220008000a00 */
[----:B------:R-:W1:Y:S03]  /*00c0*/  LDC.64 R2, c[0x4][R2] ;  /* 0x0100000002027b82 */ /* 0x000e660000000a00 */
[----:B------:R2:W-:Y:S01]  /*00d0*/  STL [R1], R0 ;  /* 0x0000000001007387 */ /* 0x0005e20000100800 */
[----:B0-----:R-:W-:Y:S01]  /*00e0*/  IMAD.U32 R4, RZ, RZ, UR6 ;  /* 0x00000006ff047e24 */ /* 0x001fe2000f8e00ff */
[----:B--2---:R-:W-:-:S07]  /*00f0*/  MOV R5, UR7 ;  /* 0x0000000700057c02 */ /* 0x004fce0008000f00 */
[----:B------:R-:W-:-:S07]  /*0100*/  LEPC R20, `(.L_x_0) ;  /* 0x000000001014794e */ /* 0x000fce0000000000 */
[----:B-1----:R-:W-:Y:S05]  /*0110*/  CALL.ABS.NOINC R2 ;  /* 0x0000000002007343 */ /* 0x002fea0003c00000 */
.L_x_0:
[----:B------:R-:W-:Y:S05]  /*0120*/  EXIT ;  /* 0x000000000000794d */ /* 0x000fea0003800000 */
.L_x_1:
[----:B------:R-:W-:-:S00]  /*0130*/  BRA `(.L_x_1) ;  /* 0xfffffffc00fc7947 */ /* 0x000fc0000383ffff */
[----:B------:R-:W-:-:S00]  /*0140*/  NOP ;  /* 0x0000000000007918 */ /* 0x000fc00000000000 */
        /* <DEDUP_REMOVED lines=11> */
.L_x_2:


//--------------------- .nv.global.init           --------------------------
	.section	.nv.global.init,"aw",@progbits
.nv.global.init:
	.type		$str,@object
	.size		$str,(.L_0 - $str)
$str:
        /*0000*/ 	.byte	0x48, 0x65, 0x6c, 0x6c, 0x6f, 0x20, 0x77, 0x6f, 0x6c, 0x72, 0x64, 0x21, 0x20, 0x66, 0x72, 0x6f
        /*0010*/ 	.byte	0x6d, 0x20, 0x74, 0x68, 0x72, 0x65, 0x61, 0x64, 0x20, 0x25, 0x64, 0x0a, 0x00
.L_0:


//--------------------- .nv.shared.reserved.0     --------------------------
	.section	.nv.shared.reserved.0,"aw",@nobits
	.weak		__nv_reservedSMEM_offset_0_alias
	.size		__nv_reservedSMEM_offset_0_alias, 0, 64
	.other		__nv_reservedSMEM_offset_0_alias,@"STO_CUDA_RESERVED_SHARED STV_DEFAULT"
__nv_reservedSMEM_offset_0_alias:
	.zero		0
	.zero		64


//--------------------- .nv.constant0._Z5hellov   --------------------------
	.section	.nv.constant0._Z5hellov,"a",@progbits
	.sectionflags	@""
	.align	4
.nv.constant0._Z5hellov:
	.zero		896


//--------------------- SYMBOLS --------------------------

	.type		.nv.reservedSmem.offset0,@object
	.size		.nv.reservedSmem.offset0,0x4
	.type		vprintf,@function
